//
// Generated by NVIDIA NVVM Compiler
//
// Compiler Build ID: CL-36424714
// Cuda compilation tools, release 13.0, V13.0.88
// Based on NVVM 20.0.0
//

.version 9.0
.target sm_100
.address_size 64

	// .globl	_Z12hello_kernelv
.extern .func  (.param .b32 func_retval0) vprintf
(
	.param .b64 vprintf_param_0,
	.param .b64 vprintf_param_1
)
;
.global .align 1 .b8 $str[26] = {72, 101, 108, 108, 111, 32, 102, 114, 111, 109, 32, 71, 80, 85, 32, 116, 104, 114, 101, 97, 100, 32, 37, 100, 10};

.visible .entry _Z12hello_kernelv()
{
	.local .align 8 .b8 	__local_depot0[8];
	.reg .b64 	%SP;
	.reg .b64 	%SPL;
	.reg .b32 	%r<7>;
	.reg .b64 	%rd<5>;

	mov.u64 	%SPL, __local_depot0;
	cvta.local.u64 	%SP, %SPL;
	add.u64 	%rd1, %SP, 0;
	add.u64 	%rd2, %SPL, 0;
	mov.u32 	%r1, %tid.x;
	mov.u32 	%r2, %ctaid.x;
	mov.u32 	%r3, %ntid.x;
	mad.lo.s32 	%r4, %r2, %r3, %r1;
	st.local.u32 	[%rd2], %r4;
	mov.u64 	%rd3, $str;
	cvta.global.u64 	%rd4, %rd3;
	{ // callseq 0, 0
	.param .b64 param0;
	st.param.b64 	[param0], %rd4;
	.param .b64 param1;
	st.param.b64 	[param1], %rd1;
	.param .b32 retval0;
	call.uni (retval0), 
	vprintf, 
	(
	param0, 
	param1
	);
	ld.param.b32 	%r5, [retval0];
	} // callseq 0
	ret;

}


// ===== COMPILED SASS (sm_100) =====

	.target	sm_100

	.elftype	@"ET_EXEC"


//--------------------- .note.nv.tkinfo           --------------------------
	.section	.note.nv.tkinfo,"",@"SHT_NOTE"
	.sectionflags	@"SHF_NOTE_NV_TKINFO"
	.tkinfo
        /*0018*/ 	.word	0x00000002
        /*0030*/ 	.string	""
        /*0030*/ 	.string	"ptxas"
        /*0030*/ 	.string	"Cuda compilation tools, release 13.0, V13.0.88"
        /*0030*/ 	.string	"Build cuda_13.0.r13.0/compiler.36424714_0"
        /*0030*/ 	.string	"-arch sm_100 -m 64 "



//--------------------- .note.nv.cuinfo           --------------------------
	.section	.note.nv.cuinfo,"",@"SHT_NOTE"
	.sectionflags	@"SHF_NOTE_NV_CUINFO"
        /*0018*/ 	.short	0x0002
        /*001a*/ 	.short	0x0064
        /*001c*/ 	.short	0x0082
	.zero		2


//--------------------- .nv.info                  --------------------------
	.section	.nv.info,"",@"SHT_CUDA_INFO"
	.align	4


	//----- nvinfo : EIATTR_REGCOUNT
	.align		4
        /*0000*/ 	.byte	0x04, 0x2f
        /*0002*/ 	.short	(.L_2 - .L_1)
	.align		4
.L_1:
        /*0004*/ 	.word	index@(_Z12hello_kernelv)
        /*0008*/ 	.word	0x00000018


	//----- nvinfo : EIATTR_FRAME_SIZE
	.align		4
.L_2:
        /*000c*/ 	.byte	0x04, 0x11
        /*000e*/ 	.short	(.L_4 - .L_3)
	.align		4
.L_3:
        /*0010*/ 	.word	index@(_Z12hello_kernelv)
        /*0014*/ 	.word	0x00000008


	//----- nvinfo : EIATTR_MIN_STACK_SIZE
	.align		4
.L_4:
        /*0018*/ 	.byte	0x04, 0x12
        /*001a*/ 	.short	(.L_6 - .L_5)
	.align		4
.L_5:
        /*001c*/ 	.word	index@(_Z12hello_kernelv)
        /*0020*/ 	.word	0x00000008
.L_6:


//--------------------- .nv.compat                --------------------------
	.section	.nv.compat,"",@"SHT_CUDA_COMPAT_INFO"
	.align	4
        /*0000*/ 	.byte	0x02, 0x09, 0x00, 0x00, 0x02, 0x02, 0x01, 0x00, 0x02, 0x05, 0x05, 0x00, 0x03, 0x07, 0x01, 0x01
        /*0010*/ 	.byte	0x02, 0x03, 0x00, 0x00, 0x02, 0x06, 0x01, 0x00, 0x04, 0x0b, 0x08, 0x00, 0x09, 0x00, 0x00, 0x00
        /*0020*/ 	.byte	0x00, 0x00, 0x00, 0x00


//--------------------- .nv.info._Z12hello_kernelv --------------------------
	.section	.nv.info._Z12hello_kernelv,"",@"SHT_CUDA_INFO"
	.sectionflags	@""
	.align	4


	//----- nvinfo : EIATTR_CUDA_API_VERSION
	.align		4
        /*0000*/ 	.byte	0x04, 0x37
        /*0002*/ 	.short	(.L_8 - .L_7)
.L_7:
        /*0004*/ 	.word	0x00000082


	//----- nvinfo : EIATTR_SPARSE_MMA_MASK
	.align		4
.L_8:
        /*0008*/ 	.byte	0x03, 0x50
        /*000a*/ 	.short	0x0000


	//----- nvinfo : EIATTR_MAXREG_COUNT
	.align		4
        /*000c*/ 	.byte	0x03, 0x1b
        /*000e*/ 	.short	0x00ff


	//----- nvinfo : EIATTR_EXTERNS
	.align		4
        /*0010*/ 	.byte	0x04, 0x0f
        /*0012*/ 	.short	(.L_10 - .L_9)


	//   ....[0]....
	.align		4
.L_9:
        /*0014*/ 	.word	index@(vprintf)


	//----- nvinfo : EIATTR_MERCURY_ISA_VERSION
	.align		4
.L_10:
        /*0018*/ 	.byte	0x03, 0x5f
        /*001a*/ 	.short	0x0101


	//----- nvinfo : EIATTR_VRC_CTA_INIT_COUNT
	.align		4
        /*001c*/ 	.byte	0x02, 0x4a
	.zero		1
	.zero		1


	//----- nvinfo : EIATTR_SYSCALL_OFFSETS
	.align		4
        /*0020*/ 	.byte	0x04, 0x46
        /*0022*/ 	.short	(.L_12 - .L_11)


	//   ....[0]....
.L_11:
        /*0024*/ 	.word	0x00000110


	//----- nvinfo : EIATTR_EXIT_INSTR_OFFSETS
	.align		4
.L_12:
        /*0028*/ 	.byte	0x04, 0x1c
        /*002a*/ 	.short	(.L_14 - .L_13)


	//   ....[0]....
.L_13:
        /*002c*/ 	.word	0x00000120


	//----- nvinfo : EIATTR_SW_WAR
	.align		4
.L_14:
        /*0030*/ 	.byte	0x04, 0x36
        /*0032*/ 	.short	(.L_16 - .L_15)
.L_15:
        /*0034*/ 	.word	0x00000008
.L_16:


//--------------------- .nv.callgraph             --------------------------
	.section	.nv.callgraph,"",@"SHT_CUDA_CALLGRAPH"
	.align	4
	.sectionentsize	8
	.align		4
        /*0000*/ 	.word	0x00000000
	.align		4
        /*0004*/ 	.word	0xffffffff
	.align		4
        /*0008*/ 	.word	index@(_Z12hello_kernelv)
	.align		4
        /*000c*/ 	.word	index@(vprintf)
	.align		4
        /*0010*/ 	.word	0x00000000
	.align		4
        /*0014*/ 	.word	0xfffffffe
	.align		4
        /*0018*/ 	.word	0x00000000
	.align		4
        /*001c*/ 	.word	0xfffffffd
	.align		4
        /*0020*/ 	.word	0x00000000
	.align		4
        /*0024*/ 	.word	0xfffffffc


//--------------------- .nv.constant4             --------------------------
	.section	.nv.constant4,"a",@progbits
	.align	8
	.align		8
.nv.constant4:
        /*0000*/ 	.dword	vprintf
	.align		8
        /*0008*/ 	.dword	$str


//--------------------- .text._Z12hello_kernelv   --------------------------
	.section	.text._Z12hello_kernelv,"ax",@progbits
	.align	128
        .global         _Z12hello_kernelv
        .type           _Z12hello_kernelv,@function
        .size           _Z12hello_kernelv,(.L_x_2 - _Z12hello_kernelv)
        .other          _Z12hello_kernelv,@"STO_CUDA_ENTRY STV_DEFAULT"
_Z12hello_kernelv:
.text._Z12hello_kernelv:
[----:B------:R-:W0:Y:S01]  /*0000*/  LDC R1, c[0x0][0x37c] ;  /* 0x0000df00ff017b82 */ /* 0x000e220000000800 */
[----:B------:R-:W1:Y:S01]  /*0010*/  S2R R0, SR_TID.X ;  /* 0x0000000000007919 */ /* 0x000e620000002100 */
[----:B------:R-:W2:Y:S06]  /*0020*/  LDCU UR5, c[0x0][0x2fc] ;  /* 0x00005f80ff0577ac */ /* 0x000eac0008000800 */
[----:B------:R-:W1:Y:S01]  /*0030*/  S2UR UR6, SR_CTAID.X ;  /* 0x00000000000679c3 */ /* 0x000e620000002500 */
[----:B------:R-:W-:Y:S01]  /*0040*/  MOV R2, 0x0 ;  /* 0x0000000000027802 */ /* 0x000fe20000000f00 */
[----:B0-----:R-:W-:Y:S01]  /*0050*/  VIADD R1, R1, 0xfffffff8 ;  /* 0xfffffff801017836 */ /* 0x001fe20000000000 */
[----:B------:R-:W0:Y:S05]  /*0060*/  LDCU UR4, c[0x0][0x2f8] ;  /* 0x00005f00ff0477ac */ /* 0x000e2a0008000800 */
[----:B------:R-:W1:Y:S01]  /*0070*/  LDC R3, c[0x0][0x360] ;  /* 0x0000d800ff037b82 */ /* 0x000e620000000800 */
[----:B0-----:R-:W-:-:S05]  /*0080*/  IADD3 R6, P0, PT, R1, UR4, RZ ;  /* 0x0000000401067c10 */ /* 0x001fca000ff1e0ff */
[----:B--2---:R-:W-:Y:S02]  /*0090*/  IMAD.X R7, RZ, RZ, UR5, P0 ;  /* 0x00000005ff077e24 */ /* 0x004fe400080e06ff */
[----:B-1----:R-:W-:Y:S01]  /*00a0*/  IMAD R0, R3, UR6, R0 ;  /* 0x0000000603007c24 */ /* 0x002fe2000f8e0200 */
[----:B------:R-:W0:Y:S01]  /*00b0*/  LDCU.64 UR6, c[0x4][0x8] ;  /* 0x01000100ff0677ac */ /* 0x000e220008000a00 */
[----:B------:R-:W1:Y:S03]  /*00c0*/  LDC.64 R2, c[0x4][R2] ;  /* 0x0100000002027b82 */ /* 0x000e660000000a00 */
[----:B------:R2:W-:Y:S01]  /*00d0*/  STL [R1], R0 ;  /* 0x0000000001007387 */ /* 0x0005e20000100800 */
[----:B0-----:R-:W-:Y:S01]  /*00e0*/  IMAD.U32 R4, RZ, RZ, UR6 ;  /* 0x00000006ff047e24 */ /* 0x001fe2000f8e00ff */
[----:B--2---:R-:W-:-:S07]  /*00f0*/  MOV R5, UR7 ;  /* 0x0000000700057c02 */ /* 0x004fce0008000f00 */
[----:B------:R-:W-:-:S07]  /*0100*/  LEPC R20, `(.L_x_0) ;  /* 0x000000001014794e */ /* 0x000fce0000000000 */
[----:B-1----:R-:W-:Y:S05]  /*0110*/  CALL.ABS.NOINC R2 ;  /* 0x0000000002007343 */ /* 0x002fea0003c00000 */
.L_x_0:
[----:B------:R-:W-:Y:S05]  /*0120*/  EXIT ;  /* 0x000000000000794d */ /* 0x000fea0003800000 */
.L_x_1:
[----:B------:R-:W-:-:S00]  /*0130*/  BRA `(.L_x_1) ;  /* 0xfffffffc00fc7947 */ /* 0x000fc0000383ffff */
[----:B------:R-:W-:-:S00]  /*0140*/  NOP ;  /* 0x0000000000007918 */ /* 0x000fc00000000000 */
        /* <DEDUP_REMOVED lines=11> */
.L_x_2:


//--------------------- .nv.global.init           --------------------------
	.section	.nv.global.init,"aw",@progbits
.nv.global.init:
	.type		$str,@object
	.size		$str,(.L_0 - $str)
$str:
        /*0000*/ 	.byte	0x48, 0x65, 0x6c, 0x6c, 0x6f, 0x20, 0x66, 0x72, 0x6f, 0x6d, 0x20, 0x47, 0x50, 0x55, 0x20, 0x74
        /*0010*/ 	.byte	0x68, 0x72, 0x65, 0x61, 0x64, 0x20, 0x25, 0x64, 0x0a, 0x00
.L_0:


//--------------------- .nv.shared.reserved.0     --------------------------
	.section	.nv.shared.reserved.0,"aw",@nobits
	.weak		__nv_reservedSMEM_offset_0_alias
	.size		__nv_reservedSMEM_offset_0_alias, 0, 64
	.other		__nv_reservedSMEM_offset_0_alias,@"STO_CUDA_RESERVED_SHARED STV_DEFAULT"
__nv_reservedSMEM_offset_0_alias:
	.zero		0
	.zero		64


//--------------------- .nv.constant0._Z12hello_kernelv --------------------------
	.section	.nv.constant0._Z12hello_kernelv,"a",@progbits
	.sectionflags	@""
	.align	4
.nv.constant0._Z12hello_kernelv:
	.zero		896


//--------------------- SYMBOLS --------------------------

	.type		.nv.reservedSmem.offset0,@object
	.size		.nv.reservedSmem.offset0,0x4
	.type		vprintf,@function
